	.headerflags	@"EF_CUDA_TEXMODE_UNIFIED EF_CUDA_64BIT_ADDRESS EF_CUDA_ACCELERATORS EF_CUDA_SM90 EF_CUDA_VIRTUAL_SM(EF_CUDA_SM90)"
	.elftype	@"ET_EXEC"


//--------------------- .nv.info                  --------------------------
	.section	.nv.info,"",@"SHT_CUDA_INFO"
	.align	4


	//----- nvinfo : EIATTR_REGCOUNT
	.align		4
        /*0000*/ 	.byte	0x04, 0x2f
        /*0002*/ 	.short	(.L_1 - .L_0)
	.align		4
.L_0:
        /*0004*/ 	.word	index@(triton_poi_fused__to_copy__unsafe_index_add_arange_clamp_mul_sub_0)
        /*0008*/ 	.word	0x00000020


	//----- nvinfo : EIATTR_MIN_STACK_SIZE
	.align		4
.L_1:
        /*000c*/ 	.byte	0x04, 0x12
        /*000e*/ 	.short	(.L_3 - .L_2)
	.align		4
.L_2:
        /*0010*/ 	.word	index@(triton_poi_fused__to_copy__unsafe_index_add_arange_clamp_mul_sub_0)
        /*0014*/ 	.word	0x00000000


	//----- nvinfo : EIATTR_FRAME_SIZE
	.align		4
.L_3:
        /*0018*/ 	.byte	0x04, 0x11
        /*001a*/ 	.short	(.L_5 - .L_4)
	.align		4
.L_4:
        /*001c*/ 	.word	index@(triton_poi_fused__to_copy__unsafe_index_add_arange_clamp_mul_sub_0)
        /*0020*/ 	.word	0x00000000


	//----- nvinfo : EIATTR_MIN_STACK_SIZE
	.align		4
.L_5:
        /*0024*/ 	.byte	0x04, 0x12
        /*0026*/ 	.short	(.L_7 - .L_6)
	.align		4
.L_6:
        /*0028*/ 	.word	index@(triton_poi_fused__to_copy__unsafe_index_add_arange_clamp_mul_sub_0)
        /*002c*/ 	.word	0x00000000
.L_7:


//--------------------- .nv.info.triton_poi_fused__to_copy__unsafe_index_add_arange_clamp_mul_sub_0 --------------------------
	.section	.nv.info.triton_poi_fused__to_copy__unsafe_index_add_arange_clamp_mul_sub_0,"",@"SHT_CUDA_INFO"
	.sectionflags	@""
	.align	4


	//----- nvinfo : EIATTR_CUDA_API_VERSION
	.align		4
        /*0000*/ 	.byte	0x04, 0x37
        /*0002*/ 	.short	(.L_9 - .L_8)
.L_8:
        /*0004*/ 	.word	0x0000007c


	//----- nvinfo : EIATTR_KPARAM_INFO
	.align		4
.L_9:
        /*0008*/ 	.byte	0x04, 0x17
        /*000a*/ 	.short	(.L_11 - .L_10)
.L_10:
        /*000c*/ 	.word	0x00000000
        /*0010*/ 	.short	0x0002
        /*0012*/ 	.short	0x0010
        /*0014*/ 	.byte	0x00, 0xf0, 0x11, 0x00


	//----- nvinfo : EIATTR_KPARAM_INFO
	.align		4
.L_11:
        /*0018*/ 	.byte	0x04, 0x17
        /*001a*/ 	.short	(.L_13 - .L_12)
.L_12:
        /*001c*/ 	.word	0x00000000
        /*0020*/ 	.short	0x0001
        /*0022*/ 	.short	0x0008
        /*0024*/ 	.byte	0x00, 0xf4, 0x21, 0x00


	//----- nvinfo : EIATTR_KPARAM_INFO
	.align		4
.L_13:
        /*0028*/ 	.byte	0x04, 0x17
        /*002a*/ 	.short	(.L_15 - .L_14)
.L_14:
        /*002c*/ 	.word	0x00000000
        /*0030*/ 	.short	0x0000
        /*0032*/ 	.short	0x0000
        /*0034*/ 	.byte	0x00, 0xf4, 0x21, 0x00


	//----- nvinfo : EIATTR_SPARSE_MMA_MASK
	.align		4
.L_15:
        /*0038*/ 	.byte	0x03, 0x50
        /*003a*/ 	.short	0x0000


	//----- nvinfo : EIATTR_MAXREG_COUNT
	.align		4
        /*003c*/ 	.byte	0x03, 0x1b
        /*003e*/ 	.short	0x00ff


	//----- nvinfo : EIATTR_EXIT_INSTR_OFFSETS
	.align		4
        /*0040*/ 	.byte	0x04, 0x1c
        /*0042*/ 	.short	(.L_17 - .L_16)


	//   ....[0]....
.L_16:
        /*0044*/ 	.word	0x00000760


	//   ....[1]....
        /*0048*/ 	.word	0x00000780


	//----- nvinfo : EIATTR_REQNTID
	.align		4
.L_17:
        /*004c*/ 	.byte	0x04, 0x10
        /*004e*/ 	.short	(.L_19 - .L_18)
.L_18:
        /*0050*/ 	.word	0x00000080
        /*0054*/ 	.word	0x00000001
        /*0058*/ 	.word	0x00000001


	//----- nvinfo : EIATTR_CBANK_PARAM_SIZE
	.align		4
.L_19:
        /*005c*/ 	.byte	0x03, 0x19
        /*005e*/ 	.short	0x0014


	//----- nvinfo : EIATTR_PARAM_CBANK
	.align		4
        /*0060*/ 	.byte	0x04, 0x0a
        /*0062*/ 	.short	(.L_21 - .L_20)
	.align		4
.L_20:
        /*0064*/ 	.word	index@(.nv.constant0.triton_poi_fused__to_copy__unsafe_index_add_arange_clamp_mul_sub_0)
        /*0068*/ 	.short	0x0210
        /*006a*/ 	.short	0x0014


	//----- nvinfo : EIATTR_SW_WAR
	.align		4
.L_21:
        /*006c*/ 	.byte	0x04, 0x36
        /*006e*/ 	.short	(.L_23 - .L_22)
.L_22:
        /*0070*/ 	.word	0x00000008
.L_23:


//--------------------- .nv.callgraph             --------------------------
	.section	.nv.callgraph,"",@"SHT_CUDA_CALLGRAPH"
	.align	4
	.sectionentsize	8
	.align		4
        /*0000*/ 	.word	0x00000000
	.align		4
        /*0004*/ 	.word	0xffffffff
	.align		4
        /*0008*/ 	.word	0x00000000
	.align		4
        /*000c*/ 	.word	0xfffffffe
	.align		4
        /*0010*/ 	.word	0x00000000
	.align		4
        /*0014*/ 	.word	0xfffffffd
	.align		4
        /*0018*/ 	.word	0x00000000
	.align		4
        /*001c*/ 	.word	0xfffffffc


//--------------------- .text.triton_poi_fused__to_copy__unsafe_index_add_arange_clamp_mul_sub_0 --------------------------
	.section	.text.triton_poi_fused__to_copy__unsafe_index_add_arange_clamp_mul_sub_0,"ax",@progbits
	.align	128
        .global         triton_poi_fused__to_copy__unsafe_index_add_arange_clamp_mul_sub_0
        .type           triton_poi_fused__to_copy__unsafe_index_add_arange_clamp_mul_sub_0,@function
        .size           triton_poi_fused__to_copy__unsafe_index_add_arange_clamp_mul_sub_0,(.L_x_1 - triton_poi_fused__to_copy__unsafe_index_add_arange_clamp_mul_sub_0)
        .other          triton_poi_fused__to_copy__unsafe_index_add_arange_clamp_mul_sub_0,@"STO_CUDA_ENTRY STV_DEFAULT"
triton_poi_fused__to_copy__unsafe_index_add_arange_clamp_mul_sub_0:
.text.triton_poi_fused__to_copy__unsafe_index_add_arange_clamp_mul_sub_0:
[----:B------:R-:W0:Y:S02]  /*0000*/  LDC R1, c[0x0][0x28] ;  /* 0x00000a00ff017b82 */ /* 0x000e240000000800 */
[----:B------:R-:W1:Y:S01]  /*0010*/  S2R R0, SR_TID.X ;  /* 0x0000000000007919 */ /* 0x000e620000002100 */
[----:B------:R-:W-:Y:S01]  /*0020*/  MOV R15, 0x0 ;  /* 0x00000000000f7802 */ /* 0x000fe20000000f00 */
[----:B------:R-:W-:Y:S01]  /*0030*/  IMAD.MOV.U32 R14, RZ, RZ, 0x10 ;  /* 0x00000010ff0e7424 */ /* 0x000fe200078e00ff */
[----:B------:R-:W-:Y:S01]  /*0040*/  ULDC.64 UR4, c[0x0][0x218] ;  /* 0x0000860000047ab9 */ /* 0x000fe20000000a00 */
[----:B------:R-:W2:Y:S01]  /*0050*/  S2R R3, SR_CTAID.X ;  /* 0x0000000000037919 */ /* 0x000ea20000002500 */
[----:B------:R-:W3:Y:S01]  /*0060*/  LDC.64 R18, c[0x0][0x218] ;  /* 0x00008600ff127b82 */ /* 0x000ee20000000a00 */
[----:B-1----:R-:W-:Y:S01]  /*0070*/  IMAD.SHL.U32 R0, R0, 0x2, RZ ;  /* 0x0000000200007824 */ /* 0x002fe200078e00ff */
[----:B--2---:R-:W-:-:S04]  /*0080*/  SHF.R.S32.HI R5, RZ, 0x17, R3 ;  /* 0x00000017ff057819 */ /* 0x004fc80000011403 */
[----:B------:R-:W-:Y:S02]  /*0090*/  LOP3.LUT R0, R0, 0xfe, RZ, 0xc0, !PT ;  /* 0x000000fe00007812 */ /* 0x000fe400078ec0ff */
[----:B------:R-:W-:-:S03]  /*00a0*/  SGXT R5, R5, 0x1 ;  /* 0x000000010505781a */ /* 0x000fc60000000200 */
[----:B------:R-:W-:-:S05]  /*00b0*/  IMAD R6, R3, 0x100, R0 ;  /* 0x0000010003067824 */ /* 0x000fca00078e0200 */
[----:B------:R-:W-:Y:S02]  /*00c0*/  SHF.R.S32.HI R3, RZ, 0x1f, R6 ;  /* 0x0000001fff037819 */ /* 0x000fe40000011406 */
[----:B------:R-:W-:Y:S02]  /*00d0*/  IADD3 R0, R6, 0x1, RZ ;  /* 0x0000000106007810 */ /* 0x000fe40007ffe0ff */
[----:B------:R-:W-:Y:S02]  /*00e0*/  LEA.HI R3, R3, R6, RZ, 0x3 ;  /* 0x0000000603037211 */ /* 0x000fe400078f18ff */
[----:B------:R-:W-:Y:S02]  /*00f0*/  LEA.HI R2, R5, R0, RZ, 0x3 ;  /* 0x0000000005027211 */ /* 0x000fe400078f18ff */
[----:B------:R-:W-:Y:S02]  /*0100*/  LOP3.LUT R7, R3, 0xfffffff8, RZ, 0xc0, !PT ;  /* 0xfffffff803077812 */ /* 0x000fe400078ec0ff */
[----:B------:R-:W-:-:S02]  /*0110*/  SHF.R.S32.HI R3, RZ, 0x3, R3 ;  /* 0x00000003ff037819 */ /* 0x000fc40000011403 */
[----:B------:R-:W-:Y:S01]  /*0120*/  LOP3.LUT R9, R2, 0xfffffff8, RZ, 0xc0, !PT ;  /* 0xfffffff802097812 */ /* 0x000fe200078ec0ff */
[----:B------:R-:W-:Y:S01]  /*0130*/  IMAD.IADD R7, R6, 0x1, -R7 ;  /* 0x0000000106077824 */ /* 0x000fe200078e0a07 */
[----:B------:R-:W-:Y:S02]  /*0140*/  LEA.HI R2, R3, R3, RZ, 0x3 ;  /* 0x0000000303027211 */ /* 0x000fe400078f18ff */
[----:B------:R-:W-:Y:S01]  /*0150*/  LEA.HI R5, R5, R6, RZ, 0x6 ;  /* 0x0000000605057211 */ /* 0x000fe200078f30ff */
[----:B------:R-:W-:Y:S01]  /*0160*/  IMAD.IADD R9, R0, 0x1, -R9 ;  /* 0x0000000100097824 */ /* 0x000fe200078e0a09 */
[----:B------:R-:W-:Y:S01]  /*0170*/  LOP3.LUT R2, R2, 0xfffffff8, RZ, 0xc0, !PT ;  /* 0xfffffff802027812 */ /* 0x000fe200078ec0ff */
[----:B------:R-:W-:Y:S01]  /*0180*/  HFMA2.MMA R0, -RZ, RZ, 1.75, 0 ;  /* 0x3f000000ff007435 */ /* 0x000fe200000001ff */
[----:B------:R-:W-:Y:S02]  /*0190*/  I2FP.F32.S32 R7, R7 ;  /* 0x0000000700077245 */ /* 0x000fe40000201400 */
[----:B------:R-:W-:Y:S01]  /*01a0*/  I2FP.F32.S32 R9, R9 ;  /* 0x0000000900097245 */ /* 0x000fe20000201400 */
[----:B------:R-:W-:Y:S01]  /*01b0*/  IMAD.IADD R2, R3, 0x1, -R2 ;  /* 0x0000000103027824 */ /* 0x000fe200078e0a02 */
[----:B------:R-:W-:Y:S01]  /*01c0*/  SHF.R.S32.HI R5, RZ, 0x6, R5 ;  /* 0x00000006ff057819 */ /* 0x000fe20000011405 */
[----:B------:R-:W-:-:S02]  /*01d0*/  FADD R7, R7, 0.5 ;  /* 0x3f00000007077421 */ /* 0x000fc40000000000 */
[----:B------:R-:W-:Y:S01]  /*01e0*/  FADD R9, R9, 0.5 ;  /* 0x3f00000009097421 */ /* 0x000fe20000000000 */
[----:B------:R-:W-:Y:S01]  /*01f0*/  I2FP.F32.S32 R2, R2 ;  /* 0x0000000200027245 */ /* 0x000fe20000201400 */
[-C--:B------:R-:W-:Y:S01]  /*0200*/  FFMA R7, R7, R0.reuse, -0.5 ;  /* 0xbf00000007077423 */ /* 0x080fe20000000000 */
[----:B------:R-:W-:Y:S01]  /*0210*/  SHF.L.U32 R5, R5, 0x4, RZ ;  /* 0x0000000405057819 */ /* 0x000fe200000006ff */
[----:B------:R-:W-:Y:S02]  /*0220*/  FFMA R22, R9, R0, -0.5 ;  /* 0xbf00000009167423 */ /* 0x000fe40000000000 */
[----:B------:R-:W-:Y:S01]  /*0230*/  FADD R2, R2, 0.5 ;  /* 0x3f00000002027421 */ /* 0x000fe20000000000 */
[----:B------:R-:W-:Y:S02]  /*0240*/  FMNMX R9, RZ, R7, !PT ;  /* 0x00000007ff097209 */ /* 0x000fe40007800000 */
[----:B------:R-:W-:Y:S01]  /*0250*/  FMNMX R22, RZ, R22, !PT ;  /* 0x00000016ff167209 */ /* 0x000fe20007800000 */
[----:B------:R-:W-:Y:S01]  /*0260*/  FFMA R2, R2, R0, -0.5 ;  /* 0xbf00000002027423 */ /* 0x000fe20000000000 */
[----:B------:R-:W1:Y:S04]  /*0270*/  F2I.TRUNC.NTZ R3, R9 ;  /* 0x0000000900037305 */ /* 0x000e68000020f100 */
[----:B------:R-:W-:-:S04]  /*0280*/  FMNMX R7, RZ, R2, !PT ;  /* 0x00000002ff077209 */ /* 0x000fc80007800000 */
[----:B------:R-:W2:Y:S01]  /*0290*/  F2I.TRUNC.NTZ R23, R22 ;  /* 0x0000001600177305 */ /* 0x000ea2000020f100 */
[----:B-1----:R-:W-:-:S07]  /*02a0*/  ISETP.LT.U32.AND P0, PT, R3, 0x2, PT ;  /* 0x000000020300780c */ /* 0x002fce0003f01070 */
[----:B------:R-:W1:Y:S01]  /*02b0*/  F2I.TRUNC.NTZ R8, R7 ;  /* 0x0000000700087305 */ /* 0x000e62000020f100 */
[----:B------:R-:W-:-:S04]  /*02c0*/  SHF.R.S32.HI R0, RZ, 0x1f, R3 ;  /* 0x0000001fff007819 */ /* 0x000fc80000011403 */
[----:B------:R-:W-:Y:S02]  /*02d0*/  ISETP.LT.AND.EX P0, PT, R0, RZ, PT, P0 ;  /* 0x000000ff0000720c */ /* 0x000fe40003f01300 */
[----:B--2---:R-:W-:Y:S02]  /*02e0*/  ISETP.LT.U32.AND P1, PT, R23, 0x2, PT ;  /* 0x000000021700780c */ /* 0x004fe40003f21070 */
[----:B------:R-:W-:Y:S02]  /*02f0*/  SHF.R.S32.HI R2, RZ, 0x1f, R23 ;  /* 0x0000001fff027819 */ /* 0x000fe40000011417 */
[----:B------:R-:W-:Y:S02]  /*0300*/  SEL R12, R3, 0x2, P0 ;  /* 0x00000002030c7807 */ /* 0x000fe40000000000 */
[----:B------:R-:W-:Y:S02]  /*0310*/  ISETP.LT.AND.EX P1, PT, R2, RZ, PT, P1 ;  /* 0x000000ff0200720c */ /* 0x000fe40003f21310 */
[C---:B-1----:R-:W-:Y:S01]  /*0320*/  VIMNMX R11, R8.reuse, 0x2, PT ;  /* 0x00000002080b7848 */ /* 0x042fe20003fe0100 */
[----:B------:R-:W-:Y:S01]  /*0330*/  IMAD.SHL.U32 R24, R8, 0x4, RZ ;  /* 0x0000000408187824 */ /* 0x000fe200078e00ff */
[----:B------:R-:W-:-:S02]  /*0340*/  SEL R4, R23, 0x2, P1 ;  /* 0x0000000217047807 */ /* 0x000fc40000800000 */
[----:B------:R-:W-:Y:S01]  /*0350*/  SEL R13, R0, RZ, P0 ;  /* 0x000000ff000d7207 */ /* 0x000fe20000000000 */
[----:B------:R-:W-:Y:S01]  /*0360*/  IMAD.WIDE R14, R11, 0x10, R14 ;  /* 0x000000100b0e7825 */ /* 0x000fe200078e020e */
[----:B------:R-:W-:Y:S01]  /*0370*/  SEL R11, R2, RZ, P1 ;  /* 0x000000ff020b7207 */ /* 0x000fe20000800000 */
[----:B------:R-:W-:Y:S01]  /*0380*/  HFMA2.MMA R2, -RZ, RZ, 0, 0 ;  /* 0x00000000ff027435 */ /* 0x000fe200000001ff */
[----:B------:R-:W-:Y:S01]  /*0390*/  LEA R16, P0, R12, UR4, 0x2 ;  /* 0x000000040c107c11 */ /* 0x000fe2000f8010ff */
[----:B------:R-:W-:Y:S01]  /*03a0*/  IMAD.MOV.U32 R0, RZ, RZ, RZ ;  /* 0x000000ffff007224 */ /* 0x000fe200078e00ff */
[----:B------:R-:W-:Y:S02]  /*03b0*/  LEA R10, P1, R4, UR4, 0x2 ;  /* 0x00000004040a7c11 */ /* 0x000fe4000f8210ff */
[----:B------:R-:W-:Y:S02]  /*03c0*/  LEA.HI.X R17, R12, UR5, R13, 0x2, P0 ;  /* 0x000000050c117c11 */ /* 0x000fe400080f140d */
[----:B------:R-:W-:Y:S01]  /*03d0*/  LEA.HI.X R11, R4, UR5, R11, 0x2, P1 ;  /* 0x00000005040b7c11 */ /* 0x000fe200088f140b */
[----:B------:R-:W-:Y:S01]  /*03e0*/  IMAD.MOV.U32 R4, RZ, RZ, RZ ;  /* 0x000000ffff047224 */ /* 0x000fe200078e00ff */
[----:B------:R-:W-:-:S02]  /*03f0*/  IADD3 R20, P0, R14, R16, RZ ;  /* 0x000000100e147210 */ /* 0x000fc40007f1e0ff */
[----:B------:R-:W-:Y:S02]  /*0400*/  IADD3 R12, P1, R14, R10, RZ ;  /* 0x0000000a0e0c7210 */ /* 0x000fe40007f3e0ff */
[----:B------:R-:W-:Y:S01]  /*0410*/  IADD3 R14, P2, R14, UR4, RZ ;  /* 0x000000040e0e7c10 */ /* 0x000fe2000ff5e0ff */
[C---:B------:R-:W-:Y:S01]  /*0420*/  IMAD.X R21, R15.reuse, 0x1, R17, P0 ;  /* 0x000000010f157824 */ /* 0x040fe200000e0611 */
[----:B------:R-:W-:Y:S01]  /*0430*/  ISETP.GE.AND P0, PT, R6, 0x400, PT ;  /* 0x000004000600780c */ /* 0x000fe20003f06270 */
[----:B------:R-:W-:Y:S01]  /*0440*/  IMAD.X R13, R15, 0x1, R11, P1 ;  /* 0x000000010f0d7824 */ /* 0x000fe200008e060b */
[----:B------:R-:W-:Y:S01]  /*0450*/  IADD3.X R15, R15, UR5, RZ, P2, !PT ;  /* 0x000000050f0f7c10 */ /* 0x000fe200097fe4ff */
[----:B------:R-:W-:Y:S01]  /*0460*/  IMAD.WIDE R16, R24, 0x4, R16 ;  /* 0x0000000418107825 */ /* 0x000fe200078e0210 */
[----:B------:R-:W-:-:S03]  /*0470*/  ULDC.64 UR4, c[0x0][0x208] ;  /* 0x0000820000047ab9 */ /* 0x000fc60000000a00 */
[----:B------:R-:W-:-:S04]  /*0480*/  IMAD.WIDE R26, R3, 0x4, R14 ;  /* 0x00000004031a7825 */ /* 0x000fc800078e020e */
[----:B------:R-:W-:-:S04]  /*0490*/  IMAD.WIDE R10, R24, 0x4, R10 ;  /* 0x00000004180a7825 */ /* 0x000fc800078e020a */
[----:B------:R-:W-:-:S04]  /*04a0*/  IMAD.WIDE R14, R23, 0x4, R14 ;  /* 0x00000004170e7825 */ /* 0x000fc800078e020e */
[C---:B------:R-:W-:Y:S02]  /*04b0*/  IMAD.IADD R24, R5.reuse, 0x1, R24 ;  /* 0x0000000105187824 */ /* 0x040fe400078e0218 */
[----:B------:R-:W-:-:S04]  /*04c0*/  IMAD.WIDE R12, R5, 0x4, R12 ;  /* 0x00000004050c7825 */ /* 0x000fc800078e020c */
[C---:B------:R-:W-:Y:S01]  /*04d0*/  IMAD.WIDE R20, R5.reuse, 0x4, R20 ;  /* 0x0000000405147825 */ /* 0x040fe200078e0214 */
[----:B------:R-:W2:Y:S03]  /*04e0*/  @!P0 LDG.E.EL R4, desc[UR4][R12.64+0x4] ;  /* 0x000004040c048981 */ /* 0x000ea6000c2e1900 */
[C---:B------:R-:W-:Y:S01]  /*04f0*/  IMAD.WIDE R16, R5.reuse, 0x4, R16 ;  /* 0x0000000405107825 */ /* 0x040fe200078e0210 */
[----:B------:R1:W4:Y:S03]  /*0500*/  @!P0 LDG.E.EL R2, desc[UR4][R20.64+0x4] ;  /* 0x0000040414028981 */ /* 0x000326000c2e1900 */
[----:B------:R-:W-:Y:S01]  /*0510*/  IMAD.WIDE R26, R5, 0x4, R26 ;  /* 0x00000004051a7825 */ /* 0x000fe200078e021a */
[----:B------:R-:W-:Y:S01]  /*0520*/  MOV R25, RZ ;  /* 0x000000ff00197202 */ /* 0x000fe20000000f00 */
[----:B------:R5:W2:Y:S02]  /*0530*/  @!P0 LDG.E.EL R0, desc[UR4][R16.64+0x4] ;  /* 0x0000040410008981 */ /* 0x000aa4000c2e1900 */
[----:B------:R-:W-:Y:S01]  /*0540*/  IMAD.IADD R29, R3, 0x1, R24 ;  /* 0x00000001031d7824 */ /* 0x000fe200078e0218 */
[----:B------:R-:W-:Y:S01]  /*0550*/  IADD3 R24, R23, R24, RZ ;  /* 0x0000001817187210 */ /* 0x000fe20007ffe0ff */
[----:B------:R-:W-:-:S04]  /*0560*/  IMAD.WIDE R10, R5, 0x4, R10 ;  /* 0x00000004050a7825 */ /* 0x000fc800078e020a */
[----:B------:R-:W-:Y:S01]  /*0570*/  IMAD.WIDE R14, R5, 0x4, R14 ;  /* 0x00000004050e7825 */ /* 0x000fe200078e020e */
[----:B------:R-:W-:Y:S01]  /*0580*/  HFMA2.MMA R5, -RZ, RZ, 0, 0 ;  /* 0x00000000ff057435 */ /* 0x000fe200000001ff */
[----:B-1----:R-:W-:Y:S01]  /*0590*/  CS2R R20, SRZ ;  /* 0x0000000000147805 */ /* 0x002fe2000001ff00 */
[----:B------:R-:W4:Y:S01]  /*05a0*/  @!P0 LDG.E.EL R25, desc[UR4][R26.64] ;  /* 0x000000041a198981 */ /* 0x000f22000c2e1900 */
[--C-:B---3--:R-:W-:Y:S01]  /*05b0*/  IMAD.WIDE R12, R29, 0x4, R18.reuse ;  /* 0x000000041d0c7825 */ /* 0x108fe200078e0212 */
[----:B-----5:R-:W1:Y:S03]  /*05c0*/  LDC.64 R16, c[0x0][0x210] ;  /* 0x00008400ff107b82 */ /* 0x020e660000000a00 */
[----:B------:R-:W-:Y:S01]  /*05d0*/  IMAD.MOV.U32 R29, RZ, RZ, RZ ;  /* 0x000000ffff1d7224 */ /* 0x000fe200078e00ff */
[----:B------:R-:W3:Y:S01]  /*05e0*/  @!P0 LDG.E.EL R20, desc[UR4][R10.64+0x4] ;  /* 0x000004040a148981 */ /* 0x000ee2000c2e1900 */
[----:B------:R-:W-:-:S03]  /*05f0*/  IMAD.WIDE R18, R24, 0x4, R18 ;  /* 0x0000000418127825 */ /* 0x000fc600078e0212 */
[----:B------:R-:W2:Y:S04]  /*0600*/  @!P0 LDG.E.EL R21, desc[UR4][R14.64] ;  /* 0x000000040e158981 */ /* 0x000ea8000c2e1900 */
[----:B------:R-:W5:Y:S04]  /*0610*/  @!P0 LDG.E.EL R29, desc[UR4][R12.64] ;  /* 0x000000040c1d8981 */ /* 0x000f68000c2e1900 */
[----:B------:R-:W3:Y:S01]  /*0620*/  @!P0 LDG.E.EL R5, desc[UR4][R18.64] ;  /* 0x0000000412058981 */ /* 0x000ee2000c2e1900 */
[----:B------:R-:W-:Y:S02]  /*0630*/  I2FP.F32.S32 R24, R3 ;  /* 0x0000000300187245 */ /* 0x000fe40000201400 */
[----:B------:R-:W-:-:S03]  /*0640*/  I2FP.F32.S32 R23, R23 ;  /* 0x0000001700177245 */ /* 0x000fc60000201400 */
[----:B------:R-:W-:Y:S02]  /*0650*/  FADD.SAT R24, R9, -R24 ;  /* 0x8000001809187221 */ /* 0x000fe40000002000 */
[----:B------:R-:W-:Y:S01]  /*0660*/  FADD.SAT R22, R22, -R23 ;  /* 0x8000001716167221 */ /* 0x000fe20000002000 */
[----:B------:R-:W-:Y:S01]  /*0670*/  I2FP.F32.S32 R8, R8 ;  /* 0x0000000800087245 */ /* 0x000fe20000201400 */
[----:B-1----:R-:W-:-:S04]  /*0680*/  IMAD.WIDE R16, R6, 0x4, R16 ;  /* 0x0000000406107825 */ /* 0x002fc800078e0210 */
[----:B------:R-:W-:Y:S01]  /*0690*/  FADD.SAT R8, R7, -R8 ;  /* 0x8000000807087221 */ /* 0x000fe20000002000 */
[----:B----4-:R-:W-:-:S04]  /*06a0*/  FADD R2, -R25, R2 ;  /* 0x0000000219027221 */ /* 0x010fc80000000100 */
[----:B------:R-:W-:Y:S01]  /*06b0*/  FFMA R2, R24, R2, R25 ;  /* 0x0000000218027223 */ /* 0x000fe20000000019 */
[----:B--2---:R-:W-:Y:S01]  /*06c0*/  FADD R4, -R21, R4 ;  /* 0x0000000415047221 */ /* 0x004fe20000000100 */
[----:B-----5:R-:W-:Y:S01]  /*06d0*/  FADD R0, R0, -R29 ;  /* 0x8000001d00007221 */ /* 0x020fe20000000000 */
[----:B---3--:R-:W-:Y:S02]  /*06e0*/  FADD R20, R20, -R5 ;  /* 0x8000000514147221 */ /* 0x008fe40000000000 */
[----:B------:R-:W-:Y:S01]  /*06f0*/  FFMA R4, R22, R4, R21 ;  /* 0x0000000416047223 */ /* 0x000fe20000000015 */
[----:B------:R-:W-:Y:S01]  /*0700*/  FFMA R29, R24, R0, R29 ;  /* 0x00000000181d7223 */ /* 0x000fe2000000001d */
[----:B------:R-:W-:-:S03]  /*0710*/  FFMA R5, R22, R20, R5 ;  /* 0x0000001416057223 */ /* 0x000fc60000000005 */
[----:B------:R-:W-:Y:S01]  /*0720*/  FADD R2, R2, -R29 ;  /* 0x8000001d02027221 */ /* 0x000fe20000000000 */
[----:B------:R-:W-:-:S03]  /*0730*/  FADD R4, R4, -R5 ;  /* 0x8000000504047221 */ /* 0x000fc60000000000 */
[-C--:B------:R-:W-:Y:S01]  /*0740*/  FFMA R2, R2, R8.reuse, R29 ;  /* 0x0000000802027223 */ /* 0x080fe2000000001d */
[----:B------:R-:W-:Y:S01]  /*0750*/  FFMA R3, R4, R8, R5 ;  /* 0x0000000804037223 */ /* 0x000fe20000000005 */
[----:B------:R-:W-:Y:S06]  /*0760*/  @P0 EXIT ;  /* 0x000000000000094d */ /* 0x000fec0003800000 */
[----:B------:R-:W-:Y:S01]  /*0770*/  STG.E.64 desc[UR4][R16.64], R2 ;  /* 0x0000000210007986 */ /* 0x000fe2000c101b04 */
[----:B------:R-:W-:Y:S05]  /*0780*/  EXIT ;  /* 0x000000000000794d */ /* 0x000fea0003800000 */
.L_x_0:
[----:B------:R-:W-:-:S00]  /*0790*/  BRA `(.L_x_0) ;  /* 0xfffffffc00fc7947 */ /* 0x000fc0000383ffff */
[----:B------:R-:W-:-:S00]  /*07a0*/  NOP ;  /* 0x0000000000007918 */ /* 0x000fc00000000000 */
        /* <DEDUP_REMOVED lines=13> */
.L_x_1:


//--------------------- .nv.constant0.triton_poi_fused__to_copy__unsafe_index_add_arange_clamp_mul_sub_0 --------------------------
	.section	.nv.constant0.triton_poi_fused__to_copy__unsafe_index_add_arange_clamp_mul_sub_0,"a",@progbits
	.sectionflags	@""
	.align	4
.nv.constant0.triton_poi_fused__to_copy__unsafe_index_add_arange_clamp_mul_sub_0:
	.zero		548
